	.headerflags	@"EF_CUDA_TEXMODE_UNIFIED EF_CUDA_64BIT_ADDRESS EF_CUDA_ACCELERATORS EF_CUDA_SM90 EF_CUDA_VIRTUAL_SM(EF_CUDA_SM90)"
	.elftype	@"ET_EXEC"


//--------------------- .nv.info                  --------------------------
	.section	.nv.info,"",@"SHT_CUDA_INFO"
	.align	4


	//----- nvinfo : EIATTR_REGCOUNT
	.align		4
        /*0000*/ 	.byte	0x04, 0x2f
        /*0002*/ 	.short	(.L_1 - .L_0)
	.align		4
.L_0:
        /*0004*/ 	.word	index@(triton_poi_fused__to_copy_25)
        /*0008*/ 	.word	0x0000000c


	//----- nvinfo : EIATTR_MIN_STACK_SIZE
	.align		4
.L_1:
        /*000c*/ 	.byte	0x04, 0x12
        /*000e*/ 	.short	(.L_3 - .L_2)
	.align		4
.L_2:
        /*0010*/ 	.word	index@(triton_poi_fused__to_copy_25)
        /*0014*/ 	.word	0x00000000


	//----- nvinfo : EIATTR_FRAME_SIZE
	.align		4
.L_3:
        /*0018*/ 	.byte	0x04, 0x11
        /*001a*/ 	.short	(.L_5 - .L_4)
	.align		4
.L_4:
        /*001c*/ 	.word	index@(triton_poi_fused__to_copy_25)
        /*0020*/ 	.word	0x00000000


	//----- nvinfo : EIATTR_MIN_STACK_SIZE
	.align		4
.L_5:
        /*0024*/ 	.byte	0x04, 0x12
        /*0026*/ 	.short	(.L_7 - .L_6)
	.align		4
.L_6:
        /*0028*/ 	.word	index@(triton_poi_fused__to_copy_25)
        /*002c*/ 	.word	0x00000000
.L_7:


//--------------------- .nv.info.triton_poi_fused__to_copy_25 --------------------------
	.section	.nv.info.triton_poi_fused__to_copy_25,"",@"SHT_CUDA_INFO"
	.sectionflags	@""
	.align	4


	//----- nvinfo : EIATTR_CUDA_API_VERSION
	.align		4
        /*0000*/ 	.byte	0x04, 0x37
        /*0002*/ 	.short	(.L_9 - .L_8)
.L_8:
        /*0004*/ 	.word	0x0000007c


	//----- nvinfo : EIATTR_KPARAM_INFO
	.align		4
.L_9:
        /*0008*/ 	.byte	0x04, 0x17
        /*000a*/ 	.short	(.L_11 - .L_10)
.L_10:
        /*000c*/ 	.word	0x00000000
        /*0010*/ 	.short	0x0001
        /*0012*/ 	.short	0x0008
        /*0014*/ 	.byte	0x00, 0xf0, 0x11, 0x00


	//----- nvinfo : EIATTR_KPARAM_INFO
	.align		4
.L_11:
        /*0018*/ 	.byte	0x04, 0x17
        /*001a*/ 	.short	(.L_13 - .L_12)
.L_12:
        /*001c*/ 	.word	0x00000000
        /*0020*/ 	.short	0x0000
        /*0022*/ 	.short	0x0000
        /*0024*/ 	.byte	0x00, 0xf4, 0x21, 0x00


	//----- nvinfo : EIATTR_SPARSE_MMA_MASK
	.align		4
.L_13:
        /*0028*/ 	.byte	0x03, 0x50
        /*002a*/ 	.short	0x0000


	//----- nvinfo : EIATTR_MAXREG_COUNT
	.align		4
        /*002c*/ 	.byte	0x03, 0x1b
        /*002e*/ 	.short	0x00ff


	//----- nvinfo : EIATTR_EXIT_INSTR_OFFSETS
	.align		4
        /*0030*/ 	.byte	0x04, 0x1c
        /*0032*/ 	.short	(.L_15 - .L_14)


	//   ....[0]....
.L_14:
        /*0034*/ 	.word	0x000001a0


	//   ....[1]....
        /*0038*/ 	.word	0x000001c0


	//----- nvinfo : EIATTR_REQNTID
	.align		4
.L_15:
        /*003c*/ 	.byte	0x04, 0x10
        /*003e*/ 	.short	(.L_17 - .L_16)
.L_16:
        /*0040*/ 	.word	0x00000080
        /*0044*/ 	.word	0x00000001
        /*0048*/ 	.word	0x00000001


	//----- nvinfo : EIATTR_CBANK_PARAM_SIZE
	.align		4
.L_17:
        /*004c*/ 	.byte	0x03, 0x19
        /*004e*/ 	.short	0x000c


	//----- nvinfo : EIATTR_PARAM_CBANK
	.align		4
        /*0050*/ 	.byte	0x04, 0x0a
        /*0052*/ 	.short	(.L_19 - .L_18)
	.align		4
.L_18:
        /*0054*/ 	.word	index@(.nv.constant0.triton_poi_fused__to_copy_25)
        /*0058*/ 	.short	0x0210
        /*005a*/ 	.short	0x000c


	//----- nvinfo : EIATTR_SW_WAR
	.align		4
.L_19:
        /*005c*/ 	.byte	0x04, 0x36
        /*005e*/ 	.short	(.L_21 - .L_20)
.L_20:
        /*0060*/ 	.word	0x00000008
.L_21:


//--------------------- .nv.callgraph             --------------------------
	.section	.nv.callgraph,"",@"SHT_CUDA_CALLGRAPH"
	.align	4
	.sectionentsize	8
	.align		4
        /*0000*/ 	.word	0x00000000
	.align		4
        /*0004*/ 	.word	0xffffffff
	.align		4
        /*0008*/ 	.word	0x00000000
	.align		4
        /*000c*/ 	.word	0xfffffffe
	.align		4
        /*0010*/ 	.word	0x00000000
	.align		4
        /*0014*/ 	.word	0xfffffffd
	.align		4
        /*0018*/ 	.word	0x00000000
	.align		4
        /*001c*/ 	.word	0xfffffffc


//--------------------- .text.triton_poi_fused__to_copy_25 --------------------------
	.section	.text.triton_poi_fused__to_copy_25,"ax",@progbits
	.align	128
        .global         triton_poi_fused__to_copy_25
        .type           triton_poi_fused__to_copy_25,@function
        .size           triton_poi_fused__to_copy_25,(.L_x_1 - triton_poi_fused__to_copy_25)
        .other          triton_poi_fused__to_copy_25,@"STO_CUDA_ENTRY STV_DEFAULT"
triton_poi_fused__to_copy_25:
.text.triton_poi_fused__to_copy_25:
[----:B------:R-:W0:Y:S02]  /*0000*/  LDC R1, c[0x0][0x28] ;  /* 0x00000a00ff017b82 */ /* 0x000e240000000800 */
[----:B------:R-:W1:Y:S01]  /*0010*/  S2R R0, SR_TID.X ;  /* 0x0000000000007919 */ /* 0x000e620000002100 */
[----:B------:R-:W-:Y:S01]  /*0020*/  IMAD.MOV.U32 R5, RZ, RZ, 0x3de81168 ;  /* 0x3de81168ff057424 */ /* 0x000fe200078e00ff */
[----:B------:R-:W-:Y:S01]  /*0030*/  ULDC.64 UR4, c[0x0][0x208] ;  /* 0x0000820000047ab9 */ /* 0x000fe20000000a00 */
[----:B------:R-:W2:Y:S01]  /*0040*/  S2R R7, SR_CTAID.X ;  /* 0x0000000000077919 */ /* 0x000ea20000002500 */
[----:B-1----:R-:W-:-:S05]  /*0050*/  IMAD.SHL.U32 R0, R0, 0x2, RZ ;  /* 0x0000000200007824 */ /* 0x002fca00078e00ff */
[----:B------:R-:W-:-:S05]  /*0060*/  LOP3.LUT R0, R0, 0xfe, RZ, 0xc0, !PT ;  /* 0x000000fe00007812 */ /* 0x000fca00078ec0ff */
[----:B--2---:R-:W-:-:S04]  /*0070*/  IMAD R7, R7, 0x100, R0 ;  /* 0x0000010007077824 */ /* 0x004fc800078e0200 */
[C---:B------:R-:W-:Y:S01]  /*0080*/  VIADD R9, R7.reuse, 0x1 ;  /* 0x0000000107097836 */ /* 0x040fe20000000000 */
[----:B------:R-:W-:Y:S02]  /*0090*/  I2FP.F32.S32 R0, R7 ;  /* 0x0000000700007245 */ /* 0x000fe40000201400 */
[----:B------:R-:W-:Y:S02]  /*00a0*/  ISETP.GE.AND P0, PT, R7, 0x161, PT ;  /* 0x000001610700780c */ /* 0x000fe40003f06270 */
[----:B------:R-:W-:Y:S01]  /*00b0*/  I2FP.F32.S32 R2, R9 ;  /* 0x0000000900027245 */ /* 0x000fe20000201400 */
[----:B------:R-:W-:Y:S01]  /*00c0*/  FADD R0, R0, 0.5 ;  /* 0x3f00000000007421 */ /* 0x000fe20000000000 */
[----:B------:R-:W-:-:S03]  /*00d0*/  ISETP.GE.AND P1, PT, R9, 0x161, PT ;  /* 0x000001610900780c */ /* 0x000fc60003f26270 */
[----:B------:R-:W-:Y:S01]  /*00e0*/  FADD R4, R2, 0.5 ;  /* 0x3f00000002047421 */ /* 0x000fe20000000000 */
[-C--:B------:R-:W-:Y:S01]  /*00f0*/  FFMA R0, R0, R5.reuse, -0.5 ;  /* 0xbf00000000007423 */ /* 0x080fe20000000005 */
[----:B------:R-:W1:Y:S02]  /*0100*/  LDC.64 R2, c[0x0][0x210] ;  /* 0x00008400ff027b82 */ /* 0x000e640000000a00 */
[----:B------:R-:W-:Y:S02]  /*0110*/  FFMA R5, R4, R5, -0.5 ;  /* 0xbf00000004057423 */ /* 0x000fe40000000005 */
[----:B------:R-:W-:-:S03]  /*0120*/  FMNMX R0, RZ, R0, !PT ;  /* 0x00000000ff007209 */ /* 0x000fc60007800000 */
[----:B------:R-:W-:Y:S01]  /*0130*/  FMNMX R8, RZ, R5, !PT ;  /* 0x00000005ff087209 */ /* 0x000fe20007800000 */
[----:B------:R-:W2:Y:S08]  /*0140*/  F2I.TRUNC.NTZ R4, R0 ;  /* 0x0000000000047305 */ /* 0x000eb0000020f100 */
[----:B------:R-:W3:Y:S01]  /*0150*/  F2I.TRUNC.NTZ R6, R8 ;  /* 0x0000000800067305 */ /* 0x000ee2000020f100 */
[----:B--2---:R-:W-:Y:S01]  /*0160*/  SHF.R.S32.HI R5, RZ, 0x1f, R4 ;  /* 0x0000001fff057819 */ /* 0x004fe20000011404 */
[----:B-1----:R-:W-:-:S05]  /*0170*/  IMAD.WIDE R2, R7, 0x8, R2 ;  /* 0x0000000807027825 */ /* 0x002fca00078e0202 */
[----:B------:R1:W-:Y:S01]  /*0180*/  @!P0 STG.E.64 desc[UR4][R2.64], R4 ;  /* 0x0000000402008986 */ /* 0x0003e2000c101b04 */
[----:B---3--:R-:W-:Y:S01]  /*0190*/  SHF.R.S32.HI R7, RZ, 0x1f, R6 ;  /* 0x0000001fff077819 */ /* 0x008fe20000011406 */
[----:B------:R-:W-:Y:S06]  /*01a0*/  @P1 EXIT ;  /* 0x000000000000194d */ /* 0x000fec0003800000 */
[----:B------:R-:W-:Y:S01]  /*01b0*/  STG.E.64 desc[UR4][R2.64+0x8], R6 ;  /* 0x0000080602007986 */ /* 0x000fe2000c101b04 */
[----:B------:R-:W-:Y:S05]  /*01c0*/  EXIT ;  /* 0x000000000000794d */ /* 0x000fea0003800000 */
.L_x_0:
[----:B------:R-:W-:-:S00]  /*01d0*/  BRA `(.L_x_0) ;  /* 0xfffffffc00fc7947 */ /* 0x000fc0000383ffff */
[----:B------:R-:W-:-:S00]  /*01e0*/  NOP ;  /* 0x0000000000007918 */ /* 0x000fc00000000000 */
        /* <DEDUP_REMOVED lines=9> */
.L_x_1:


//--------------------- .nv.constant0.triton_poi_fused__to_copy_25 --------------------------
	.section	.nv.constant0.triton_poi_fused__to_copy_25,"a",@progbits
	.sectionflags	@""
	.align	4
.nv.constant0.triton_poi_fused__to_copy_25:
	.zero		540
